//
// Generated by NVIDIA NVVM Compiler
//
// Compiler Build ID: CL-36424714
// Cuda compilation tools, release 13.0, V13.0.88
// Based on NVVM 20.0.0
//

.version 9.0
.target sm_100
.address_size 64

	// .globl	_Z21propagation_algo_cudaiPfPsS_S_PKfS2_S2_ddii

.visible .entry _Z21propagation_algo_cudaiPfPsS_S_PKfS2_S2_ddii(
	.param .u32 _Z21propagation_algo_cudaiPfPsS_S_PKfS2_S2_ddii_param_0,
	.param .u64 .ptr .align 1 _Z21propagation_algo_cudaiPfPsS_S_PKfS2_S2_ddii_param_1,
	.param .u64 .ptr .align 1 _Z21propagation_algo_cudaiPfPsS_S_PKfS2_S2_ddii_param_2,
	.param .u64 .ptr .align 1 _Z21propagation_algo_cudaiPfPsS_S_PKfS2_S2_ddii_param_3,
	.param .u64 .ptr .align 1 _Z21propagation_algo_cudaiPfPsS_S_PKfS2_S2_ddii_param_4,
	.param .u64 .ptr .align 1 _Z21propagation_algo_cudaiPfPsS_S_PKfS2_S2_ddii_param_5,
	.param .u64 .ptr .align 1 _Z21propagation_algo_cudaiPfPsS_S_PKfS2_S2_ddii_param_6,
	.param .u64 .ptr .align 1 _Z21propagation_algo_cudaiPfPsS_S_PKfS2_S2_ddii_param_7,
	.param .f64 _Z21propagation_algo_cudaiPfPsS_S_PKfS2_S2_ddii_param_8,
	.param .f64 _Z21propagation_algo_cudaiPfPsS_S_PKfS2_S2_ddii_param_9,
	.param .u32 _Z21propagation_algo_cudaiPfPsS_S_PKfS2_S2_ddii_param_10,
	.param .u32 _Z21propagation_algo_cudaiPfPsS_S_PKfS2_S2_ddii_param_11
)
{
	.reg .pred 	%p<19>;
	.reg .b16 	%rs<4>;
	.reg .b32 	%r<30>;
	.reg .b32 	%f<22>;
	.reg .b64 	%rd<34>;
	.reg .b64 	%fd<4>;

	ld.param.u32 	%r5, [_Z21propagation_algo_cudaiPfPsS_S_PKfS2_S2_ddii_param_0];
	ld.param.u64 	%rd7, [_Z21propagation_algo_cudaiPfPsS_S_PKfS2_S2_ddii_param_1];
	ld.param.u64 	%rd12, [_Z21propagation_algo_cudaiPfPsS_S_PKfS2_S2_ddii_param_2];
	ld.param.u64 	%rd13, [_Z21propagation_algo_cudaiPfPsS_S_PKfS2_S2_ddii_param_3];
	ld.param.u64 	%rd8, [_Z21propagation_algo_cudaiPfPsS_S_PKfS2_S2_ddii_param_4];
	ld.param.u64 	%rd9, [_Z21propagation_algo_cudaiPfPsS_S_PKfS2_S2_ddii_param_5];
	ld.param.u64 	%rd10, [_Z21propagation_algo_cudaiPfPsS_S_PKfS2_S2_ddii_param_6];
	ld.param.u64 	%rd11, [_Z21propagation_algo_cudaiPfPsS_S_PKfS2_S2_ddii_param_7];
	ld.param.f64 	%fd1, [_Z21propagation_algo_cudaiPfPsS_S_PKfS2_S2_ddii_param_8];
	ld.param.f64 	%fd2, [_Z21propagation_algo_cudaiPfPsS_S_PKfS2_S2_ddii_param_9];
	ld.param.u32 	%r7, [_Z21propagation_algo_cudaiPfPsS_S_PKfS2_S2_ddii_param_10];
	ld.param.u32 	%r6, [_Z21propagation_algo_cudaiPfPsS_S_PKfS2_S2_ddii_param_11];
	cvta.to.global.u64 	%rd1, %rd13;
	cvta.to.global.u64 	%rd2, %rd12;
	mov.u32 	%r8, %ctaid.x;
	mov.u32 	%r9, %ntid.x;
	mov.u32 	%r10, %tid.x;
	mad.lo.s32 	%r11, %r8, %r9, %r10;
	mov.u32 	%r12, %ctaid.y;
	mov.u32 	%r13, %ntid.y;
	mov.u32 	%r14, %tid.y;
	mad.lo.s32 	%r15, %r12, %r13, %r14;
	mul.lo.s32 	%r16, %r15, %r5;
	add.s32 	%r1, %r16, %r11;
	sub.s32 	%r17, %r16, %r5;
	add.s32 	%r2, %r17, %r11;
	add.s32 	%r3, %r1, %r5;
	add.s32 	%r18, %r1, 1;
	setp.lt.s32 	%p1, %r2, %r7;
	setp.le.s32 	%p2, %r1, %r7;
	min.s32 	%r19, %r3, %r18;
	setp.lt.s32 	%p3, %r19, %r7;
	or.pred  	%p4, %p3, %p2;
	or.pred  	%p6, %p1, %p4;
	@%p6 bra 	$L__BB0_10;
	add.s32 	%r20, %r1, -1;
	max.s32 	%r21, %r2, %r3;
	setp.ge.s32 	%p7, %r1, %r6;
	max.s32 	%r22, %r20, %r21;
	setp.gt.s32 	%p8, %r22, %r6;
	or.pred  	%p9, %p8, %p7;
	@%p9 bra 	$L__BB0_10;
	cvta.to.global.u64 	%rd14, %rd11;
	mul.wide.s32 	%rd15, %r1, 4;
	add.s64 	%rd3, %rd14, %rd15;
	ld.global.f32 	%f1, [%rd3];
	setp.lt.f32 	%p10, %f1, 0f00000000;
	@%p10 bra 	$L__BB0_10;
	cvta.to.global.u64 	%rd16, %rd9;
	setp.gt.f32 	%p11, %f1, 0f00000000;
	selp.f64 	%fd3, %fd1, %fd2, %p11;
	cvt.rn.f32.f64 	%f3, %fd3;
	add.s64 	%rd18, %rd16, %rd15;
	ld.global.f32 	%f4, [%rd18];
	mul.wide.s32 	%rd19, %r2, 4;
	add.s64 	%rd20, %rd16, %rd19;
	ld.global.f32 	%f5, [%rd20];
	sub.f32 	%f6, %f5, %f4;
	fma.rn.f32 	%f7, %f6, %f3, %f4;
	mul.wide.s32 	%rd21, %r5, 4;
	add.s64 	%rd22, %rd18, %rd21;
	ld.global.f32 	%f8, [%rd22];
	sub.f32 	%f9, %f8, %f4;
	fma.rn.f32 	%f10, %f9, %f3, %f7;
	ld.global.f32 	%f11, [%rd18+-4];
	sub.f32 	%f12, %f11, %f4;
	fma.rn.f32 	%f13, %f12, %f3, %f10;
	ld.global.f32 	%f14, [%rd18+4];
	sub.f32 	%f15, %f14, %f4;
	fma.rn.f32 	%f16, %f15, %f3, %f13;
	cvta.to.global.u64 	%rd23, %rd7;
	add.s64 	%rd4, %rd23, %rd15;
	ld.global.f32 	%f17, [%rd4];
	add.f32 	%f18, %f17, %f16;
	cvta.to.global.u64 	%rd24, %rd8;
	add.s64 	%rd5, %rd24, %rd15;
	st.global.f32 	[%rd5], %f18;
	cvta.to.global.u64 	%rd25, %rd10;
	add.s64 	%rd26, %rd25, %rd15;
	ld.global.f32 	%f19, [%rd26];
	mul.f32 	%f2, %f19, %f18;
	st.global.f32 	[%rd5], %f2;
	mul.wide.s32 	%rd27, %r1, 2;
	add.s64 	%rd6, %rd2, %rd27;
	ld.global.u16 	%rs1, [%rd6];
	setp.ne.s16 	%p12, %rs1, 1;
	@%p12 bra 	$L__BB0_6;
	setp.leu.f32 	%p18, %f2, 0f41B00000;
	@%p18 bra 	$L__BB0_10;
	mov.b32 	%r27, 1176256512;
	st.global.u32 	[%rd5], %r27;
	mov.b32 	%r28, 0;
	st.global.u32 	[%rd4], %r28;
	mov.b16 	%rs3, 2;
	st.global.u16 	[%rd6], %rs3;
	add.s64 	%rd33, %rd1, %rd15;
	mov.b32 	%r29, 1065353216;
	st.global.u32 	[%rd33], %r29;
	bra.uni 	$L__BB0_10;
$L__BB0_6:
	ld.global.f32 	%f20, [%rd3];
	cvt.rzi.s32.f32 	%r4, %f20;
	setp.lt.s32 	%p13, %r4, 1;
	@%p13 bra 	$L__BB0_10;
	ld.global.f32 	%f21, [%rd4];
	setp.leu.f32 	%p14, %f21, 0f00000000;
	@%p14 bra 	$L__BB0_10;
	add.s32 	%r23, %r4, -1;
	mul.wide.u32 	%rd28, %r23, 2;
	add.s64 	%rd29, %rd2, %rd28;
	ld.global.u16 	%rs2, [%rd29];
	setp.ne.s16 	%p15, %rs2, 2;
	setp.leu.f32 	%p16, %f2, 0f41B00000;
	or.pred  	%p17, %p15, %p16;
	@%p17 bra 	$L__BB0_10;
	mov.b32 	%r24, 1176256512;
	st.global.u32 	[%rd5], %r24;
	mov.b32 	%r25, 0;
	st.global.u32 	[%rd4], %r25;
	add.s64 	%rd31, %rd1, %rd15;
	mov.b32 	%r26, 1065353216;
	st.global.u32 	[%rd31], %r26;
$L__BB0_10:
	ret;

}


// ===== COMPILED SASS (sm_100) =====

	.target	sm_100

	.elftype	@"ET_EXEC"


//--------------------- .note.nv.tkinfo           --------------------------
	.section	.note.nv.tkinfo,"",@"SHT_NOTE"
	.sectionflags	@"SHF_NOTE_NV_TKINFO"
	.tkinfo
        /*0018*/ 	.word	0x00000002
        /*0030*/ 	.string	""
        /*0030*/ 	.string	"ptxas"
        /*0030*/ 	.string	"Cuda compilation tools, release 13.0, V13.0.88"
        /*0030*/ 	.string	"Build cuda_13.0.r13.0/compiler.36424714_0"
        /*0030*/ 	.string	"-arch sm_100 -m 64 "



//--------------------- .note.nv.cuinfo           --------------------------
	.section	.note.nv.cuinfo,"",@"SHT_NOTE"
	.sectionflags	@"SHF_NOTE_NV_CUINFO"
        /*0018*/ 	.short	0x0002
        /*001a*/ 	.short	0x0064
        /*001c*/ 	.short	0x0082
	.zero		2


//--------------------- .nv.info                  --------------------------
	.section	.nv.info,"",@"SHT_CUDA_INFO"
	.align	4


	//----- nvinfo : EIATTR_REGCOUNT
	.align		4
        /*0000*/ 	.byte	0x04, 0x2f
        /*0002*/ 	.short	(.L_1 - .L_0)
	.align		4
.L_0:
        /*0004*/ 	.word	index@(_Z21propagation_algo_cudaiPfPsS_S_PKfS2_S2_ddii)
        /*0008*/ 	.word	0x0000001a


	//----- nvinfo : EIATTR_FRAME_SIZE
	.align		4
.L_1:
        /*000c*/ 	.byte	0x04, 0x11
        /*000e*/ 	.short	(.L_3 - .L_2)
	.align		4
.L_2:
        /*0010*/ 	.word	index@(_Z21propagation_algo_cudaiPfPsS_S_PKfS2_S2_ddii)
        /*0014*/ 	.word	0x00000000


	//----- nvinfo : EIATTR_MIN_STACK_SIZE
	.align		4
.L_3:
        /*0018*/ 	.byte	0x04, 0x12
        /*001a*/ 	.short	(.L_5 - .L_4)
	.align		4
.L_4:
        /*001c*/ 	.word	index@(_Z21propagation_algo_cudaiPfPsS_S_PKfS2_S2_ddii)
        /*0020*/ 	.word	0x00000000
.L_5:


//--------------------- .nv.compat                --------------------------
	.section	.nv.compat,"",@"SHT_CUDA_COMPAT_INFO"
	.align	4
        /*0000*/ 	.byte	0x02, 0x09, 0x00, 0x00, 0x02, 0x02, 0x01, 0x00, 0x02, 0x05, 0x05, 0x00, 0x03, 0x07, 0x01, 0x01
        /*0010*/ 	.byte	0x02, 0x03, 0x00, 0x00, 0x02, 0x06, 0x01, 0x00, 0x04, 0x0b, 0x08, 0x00, 0x01, 0x00, 0x00, 0x00
        /*0020*/ 	.byte	0x00, 0x00, 0x00, 0x00


//--------------------- .nv.info._Z21propagation_algo_cudaiPfPsS_S_PKfS2_S2_ddii --------------------------
	.section	.nv.info._Z21propagation_algo_cudaiPfPsS_S_PKfS2_S2_ddii,"",@"SHT_CUDA_INFO"
	.sectionflags	@""
	.align	4


	//----- nvinfo : EIATTR_CUDA_API_VERSION
	.align		4
        /*0000*/ 	.byte	0x04, 0x37
        /*0002*/ 	.short	(.L_7 - .L_6)
.L_6:
        /*0004*/ 	.word	0x00000082


	//----- nvinfo : EIATTR_KPARAM_INFO
	.align		4
.L_7:
        /*0008*/ 	.byte	0x04, 0x17
        /*000a*/ 	.short	(.L_9 - .L_8)
.L_8:
        /*000c*/ 	.word	0x00000000
        /*0010*/ 	.short	0x000b
        /*0012*/ 	.short	0x0054
        /*0014*/ 	.byte	0x00, 0xf0, 0x11, 0x00


	//----- nvinfo : EIATTR_KPARAM_INFO
	.align		4
.L_9:
        /*0018*/ 	.byte	0x04, 0x17
        /*001a*/ 	.short	(.L_11 - .L_10)
.L_10:
        /*001c*/ 	.word	0x00000000
        /*0020*/ 	.short	0x000a
        /*0022*/ 	.short	0x0050
        /*0024*/ 	.byte	0x00, 0xf0, 0x11, 0x00


	//----- nvinfo : EIATTR_KPARAM_INFO
	.align		4
.L_11:
        /*0028*/ 	.byte	0x04, 0x17
        /*002a*/ 	.short	(.L_13 - .L_12)
.L_12:
        /*002c*/ 	.word	0x00000000
        /*0030*/ 	.short	0x0009
        /*0032*/ 	.short	0x0048
        /*0034*/ 	.byte	0x00, 0xf0, 0x21, 0x00


	//----- nvinfo : EIATTR_KPARAM_INFO
	.align		4
.L_13:
        /*0038*/ 	.byte	0x04, 0x17
        /*003a*/ 	.short	(.L_15 - .L_14)
.L_14:
        /*003c*/ 	.word	0x00000000
        /*0040*/ 	.short	0x0008
        /*0042*/ 	.short	0x0040
        /*0044*/ 	.byte	0x00, 0xf0, 0x21, 0x00


	//----- nvinfo : EIATTR_KPARAM_INFO
	.align		4
.L_15:
        /*0048*/ 	.byte	0x04, 0x17
        /*004a*/ 	.short	(.L_17 - .L_16)
.L_16:
        /*004c*/ 	.word	0x00000000
        /*0050*/ 	.short	0x0007
        /*0052*/ 	.short	0x0038
        /*0054*/ 	.byte	0x00, 0xf5, 0x21, 0x00


	//----- nvinfo : EIATTR_KPARAM_INFO
	.align		4
.L_17:
        /*0058*/ 	.byte	0x04, 0x17
        /*005a*/ 	.short	(.L_19 - .L_18)
.L_18:
        /*005c*/ 	.word	0x00000000
        /*0060*/ 	.short	0x0006
        /*0062*/ 	.short	0x0030
        /*0064*/ 	.byte	0x00, 0xf5, 0x21, 0x00


	//----- nvinfo : EIATTR_KPARAM_INFO
	.align		4
.L_19:
        /*0068*/ 	.byte	0x04, 0x17
        /*006a*/ 	.short	(.L_21 - .L_20)
.L_20:
        /*006c*/ 	.word	0x00000000
        /*0070*/ 	.short	0x0005
        /*0072*/ 	.short	0x0028
        /*0074*/ 	.byte	0x00, 0xf5, 0x21, 0x00


	//----- nvinfo : EIATTR_KPARAM_INFO
	.align		4
.L_21:
        /*0078*/ 	.byte	0x04, 0x17
        /*007a*/ 	.short	(.L_23 - .L_22)
.L_22:
        /*007c*/ 	.word	0x00000000
        /*0080*/ 	.short	0x0004
        /*0082*/ 	.short	0x0020
        /*0084*/ 	.byte	0x00, 0xf5, 0x21, 0x00


	//----- nvinfo : EIATTR_KPARAM_INFO
	.align		4
.L_23:
        /*0088*/ 	.byte	0x04, 0x17
        /*008a*/ 	.short	(.L_25 - .L_24)
.L_24:
        /*008c*/ 	.word	0x00000000
        /*0090*/ 	.short	0x0003
        /*0092*/ 	.short	0x0018
        /*0094*/ 	.byte	0x00, 0xf5, 0x21, 0x00


	//----- nvinfo : EIATTR_KPARAM_INFO
	.align		4
.L_25:
        /*0098*/ 	.byte	0x04, 0x17
        /*009a*/ 	.short	(.L_27 - .L_26)
.L_26:
        /*009c*/ 	.word	0x00000000
        /*00a0*/ 	.short	0x0002
        /*00a2*/ 	.short	0x0010
        /*00a4*/ 	.byte	0x00, 0xf5, 0x21, 0x00


	//----- nvinfo : EIATTR_KPARAM_INFO
	.align		4
.L_27:
        /*00a8*/ 	.byte	0x04, 0x17
        /*00aa*/ 	.short	(.L_29 - .L_28)
.L_28:
        /*00ac*/ 	.word	0x00000000
        /*00b0*/ 	.short	0x0001
        /*00b2*/ 	.short	0x0008
        /*00b4*/ 	.byte	0x00, 0xf5, 0x21, 0x00


	//----- nvinfo : EIATTR_KPARAM_INFO
	.align		4
.L_29:
        /*00b8*/ 	.byte	0x04, 0x17
        /*00ba*/ 	.short	(.L_31 - .L_30)
.L_30:
        /*00bc*/ 	.word	0x00000000
        /*00c0*/ 	.short	0x0000
        /*00c2*/ 	.short	0x0000
        /*00c4*/ 	.byte	0x00, 0xf0, 0x11, 0x00


	//----- nvinfo : EIATTR_SPARSE_MMA_MASK
	.align		4
.L_31:
        /*00c8*/ 	.byte	0x03, 0x50
        /*00ca*/ 	.short	0x0000


	//----- nvinfo : EIATTR_MAXREG_COUNT
	.align		4
        /*00cc*/ 	.byte	0x03, 0x1b
        /*00ce*/ 	.short	0x00ff


	//----- nvinfo : EIATTR_MERCURY_ISA_VERSION
	.align		4
        /*00d0*/ 	.byte	0x03, 0x5f
        /*00d2*/ 	.short	0x0101


	//----- nvinfo : EIATTR_VRC_CTA_INIT_COUNT
	.align		4
        /*00d4*/ 	.byte	0x02, 0x4a
	.zero		1
	.zero		1


	//----- nvinfo : EIATTR_EXIT_INSTR_OFFSETS
	.align		4
        /*00d8*/ 	.byte	0x04, 0x1c
        /*00da*/ 	.short	(.L_33 - .L_32)


	//   ....[0]....
.L_32:
        /*00dc*/ 	.word	0x00000130


	//   ....[1]....
        /*00e0*/ 	.word	0x00000190


	//   ....[2]....
        /*00e4*/ 	.word	0x000001f0


	//   ....[3]....
        /*00e8*/ 	.word	0x000004b0


	//   ....[4]....
        /*00ec*/ 	.word	0x00000560


	//   ....[5]....
        /*00f0*/ 	.word	0x000005a0


	//   ....[6]....
        /*00f4*/ 	.word	0x000005d0


	//   ....[7]....
        /*00f8*/ 	.word	0x00000640


	//   ....[8]....
        /*00fc*/ 	.word	0x000006c0


	//----- nvinfo : EIATTR_CRS_STACK_SIZE
	.align		4
.L_33:
        /*0100*/ 	.byte	0x04, 0x1e
        /*0102*/ 	.short	(.L_35 - .L_34)
.L_34:
        /*0104*/ 	.word	0x00000000


	//----- nvinfo : EIATTR_CBANK_PARAM_SIZE
	.align		4
.L_35:
        /*0108*/ 	.byte	0x03, 0x19
        /*010a*/ 	.short	0x0058


	//----- nvinfo : EIATTR_PARAM_CBANK
	.align		4
        /*010c*/ 	.byte	0x04, 0x0a
        /*010e*/ 	.short	(.L_37 - .L_36)
	.align		4
.L_36:
        /*0110*/ 	.word	index@(.nv.constant0._Z21propagation_algo_cudaiPfPsS_S_PKfS2_S2_ddii)
        /*0114*/ 	.short	0x0380
        /*0116*/ 	.short	0x0058


	//----- nvinfo : EIATTR_SW_WAR
	.align		4
.L_37:
        /*0118*/ 	.byte	0x04, 0x36
        /*011a*/ 	.short	(.L_39 - .L_38)
.L_38:
        /*011c*/ 	.word	0x00000008
.L_39:


//--------------------- .nv.callgraph             --------------------------
	.section	.nv.callgraph,"",@"SHT_CUDA_CALLGRAPH"
	.align	4
	.sectionentsize	8
	.align		4
        /*0000*/ 	.word	0x00000000
	.align		4
        /*0004*/ 	.word	0xffffffff
	.align		4
        /*0008*/ 	.word	0x00000000
	.align		4
        /*000c*/ 	.word	0xfffffffe
	.align		4
        /*0010*/ 	.word	0x00000000
	.align		4
        /*0014*/ 	.word	0xfffffffd
	.align		4
        /*0018*/ 	.word	0x00000000
	.align		4
        /*001c*/ 	.word	0xfffffffc


//--------------------- .text._Z21propagation_algo_cudaiPfPsS_S_PKfS2_S2_ddii --------------------------
	.section	.text._Z21propagation_algo_cudaiPfPsS_S_PKfS2_S2_ddii,"ax",@progbits
	.align	128
        .global         _Z21propagation_algo_cudaiPfPsS_S_PKfS2_S2_ddii
        .type           _Z21propagation_algo_cudaiPfPsS_S_PKfS2_S2_ddii,@function
        .size           _Z21propagation_algo_cudaiPfPsS_S_PKfS2_S2_ddii,(.L_x_2 - _Z21propagation_algo_cudaiPfPsS_S_PKfS2_S2_ddii)
        .other          _Z21propagation_algo_cudaiPfPsS_S_PKfS2_S2_ddii,@"STO_CUDA_ENTRY STV_DEFAULT"
_Z21propagation_algo_cudaiPfPsS_S_PKfS2_S2_ddii:
.text._Z21propagation_algo_cudaiPfPsS_S_PKfS2_S2_ddii:
[----:B------:R-:W-:Y:S01]  /*0000*/  LDC R1, c[0x0][0x37c] ;  /* 0x0000df00ff017b82 */ /* 0x000fe20000000800 */
[----:B------:R-:W0:Y:S07]  /*0010*/  S2R R3, SR_TID.X ;  /* 0x0000000000037919 */ /* 0x000e2e0000002100 */
[----:B------:R-:W0:Y:S01]  /*0020*/  S2UR UR4, SR_CTAID.X ;  /* 0x00000000000479c3 */ /* 0x000e220000002500 */
[----:B------:R-:W1:Y:S01]  /*0030*/  LDCU UR6, c[0x0][0x3d0] ;  /* 0x00007a00ff0677ac */ /* 0x000e620008000800 */
[----:B------:R-:W2:Y:S06]  /*0040*/  S2R R5, SR_TID.Y ;  /* 0x0000000000057919 */ /* 0x000eac0000002200 */
[----:B------:R-:W0:Y:S08]  /*0050*/  LDC R2, c[0x0][0x360] ;  /* 0x0000d800ff027b82 */ /* 0x000e300000000800 */
[----:B------:R-:W2:Y:S08]  /*0060*/  S2UR UR5, SR_CTAID.Y ;  /* 0x00000000000579c3 */ /* 0x000eb00000002600 */
[----:B------:R-:W2:Y:S08]  /*0070*/  LDC R0, c[0x0][0x364] ;  /* 0x0000d900ff007b82 */ /* 0x000eb00000000800 */
[----:B------:R-:W3:Y:S01]  /*0080*/  LDC R9, c[0x0][0x380] ;  /* 0x0000e000ff097b82 */ /* 0x000ee20000000800 */
[----:B0-----:R-:W-:-:S02]  /*0090*/  IMAD R2, R2, UR4, R3 ;  /* 0x0000000402027c24 */ /* 0x001fc4000f8e0203 */
[----:B--2---:R-:W-:-:S04]  /*00a0*/  IMAD R3, R0, UR5, R5 ;  /* 0x0000000500037c24 */ /* 0x004fc8000f8e0205 */
[CC--:B---3--:R-:W-:Y:S02]  /*00b0*/  IMAD R0, R3.reuse, R9.reuse, R2 ;  /* 0x0000000903007224 */ /* 0x0c8fe400078e0202 */
[----:B------:R-:W-:-:S03]  /*00c0*/  IMAD R3, R3, R9, -R9 ;  /* 0x0000000903037224 */ /* 0x000fc600078e0a09 */
[C---:B------:R-:W-:Y:S02]  /*00d0*/  IADD3 R4, PT, PT, R0.reuse, R9, RZ ;  /* 0x0000000900047210 */ /* 0x040fe40007ffe0ff */
[C---:B-1----:R-:W-:Y:S02]  /*00e0*/  ISETP.GT.AND P0, PT, R0.reuse, UR6, PT ;  /* 0x0000000600007c0c */ /* 0x042fe4000bf04270 */
[----:B------:R-:W-:Y:S02]  /*00f0*/  VIADDMNMX R5, R0, 0x1, R4, PT ;  /* 0x0000000100057846 */ /* 0x000fe40003800104 */
[----:B------:R-:W-:Y:S02]  /*0100*/  IADD3 R7, PT, PT, R2, R3, RZ ;  /* 0x0000000302077210 */ /* 0x000fe40007ffe0ff */
[----:B------:R-:W-:-:S04]  /*0110*/  ISETP.LT.OR P0, PT, R5, UR6, !P0 ;  /* 0x0000000605007c0c */ /* 0x000fc8000c701670 */
[----:B------:R-:W-:-:S13]  /*0120*/  ISETP.LT.OR P0, PT, R7, UR6, P0 ;  /* 0x0000000607007c0c */ /* 0x000fda0008701670 */
[----:B------:R-:W-:Y:S05]  /*0130*/  @P0 EXIT ;  /* 0x000000000000094d */ /* 0x000fea0003800000 */
[----:B------:R-:W0:Y:S01]  /*0140*/  LDCU UR4, c[0x0][0x3d4] ;  /* 0x00007a80ff0477ac */ /* 0x000e220008000800 */
[----:B------:R-:W-:-:S04]  /*0150*/  VIMNMX R3, PT, PT, R7, R4, !PT ;  /* 0x0000000407037248 */ /* 0x000fc80007fe0100 */
[C---:B------:R-:W-:Y:S02]  /*0160*/  VIADDMNMX R3, R0.reuse, 0xffffffff, R3, !PT ;  /* 0xffffffff00037846 */ /* 0x040fe40007800103 */
[----:B0-----:R-:W-:-:S04]  /*0170*/  ISETP.GE.AND P0, PT, R0, UR4, PT ;  /* 0x0000000400007c0c */ /* 0x001fc8000bf06270 */
[----:B------:R-:W-:-:S13]  /*0180*/  ISETP.GT.OR P0, PT, R3, UR4, P0 ;  /* 0x0000000403007c0c */ /* 0x000fda0008704670 */
[----:B------:R-:W-:Y:S05]  /*0190*/  @P0 EXIT ;  /* 0x000000000000094d */ /* 0x000fea0003800000 */
[----:B------:R-:W0:Y:S01]  /*01a0*/  LDC.64 R2, c[0x0][0x3b8] ;  /* 0x0000ee00ff027b82 */ /* 0x000e220000000a00 */
[----:B------:R-:W1:Y:S01]  /*01b0*/  LDCU.64 UR4, c[0x0][0x358] ;  /* 0x00006b00ff0477ac */ /* 0x000e620008000a00 */
[----:B0-----:R-:W-:-:S05]  /*01c0*/  IMAD.WIDE R2, R0, 0x4, R2 ;  /* 0x0000000400027825 */ /* 0x001fca00078e0202 */
[----:B-1----:R-:W2:Y:S02]  /*01d0*/  LDG.E R16, desc[UR4][R2.64] ;  /* 0x0000000402107981 */ /* 0x002ea4000c1e1900 */
[----:B--2---:R-:W-:-:S13]  /*01e0*/  FSETP.GEU.AND P0, PT, R16, RZ, PT ;  /* 0x000000ff1000720b */ /* 0x004fda0003f0e000 */
[----:B------:R-:W-:Y:S05]  /*01f0*/  @!P0 EXIT ;  /* 0x000000000000894d */ /* 0x000fea0003800000 */
[----:B------:R-:W0:Y:S08]  /*0200*/  LDC.64 R12, c[0x0][0x3a8] ;  /* 0x0000ea00ff0c7b82 */ /* 0x000e300000000a00 */
[----:B------:R-:W1:Y:S08]  /*0210*/  LDC.64 R4, c[0x0][0x388] ;  /* 0x0000e200ff047b82 */ /* 0x000e700000000a00 */
[----:B------:R-:W2:Y:S01]  /*0220*/  LDC.64 R14, c[0x0][0x3c0] ;  /* 0x0000f000ff0e7b82 */ /* 0x000ea20000000a00 */
[----:B0-----:R-:W-:-:S04]  /*0230*/  IMAD.WIDE R6, R7, 0x4, R12 ;  /* 0x0000000407067825 */ /* 0x001fc800078e020c */
[----:B------:R-:W-:Y:S01]  /*0240*/  IMAD.WIDE R12, R0, 0x4, R12 ;  /* 0x00000004000c7825 */ /* 0x000fe200078e020c */
[----:B------:R0:W3:Y:S04]  /*0250*/  LDG.E R17, desc[UR4][R6.64] ;  /* 0x0000000406117981 */ /* 0x0000e8000c1e1900 */
[----:B------:R-:W3:Y:S01]  /*0260*/  LDG.E R10, desc[UR4][R12.64] ;  /* 0x000000040c0a7981 */ /* 0x000ee2000c1e1900 */
[----:B------:R-:W-:-:S03]  /*0270*/  IMAD.WIDE R8, R9, 0x4, R12 ;  /* 0x0000000409087825 */ /* 0x000fc600078e020c */
[----:B------:R-:W4:Y:S01]  /*0280*/  LDG.E R21, desc[UR4][R12.64+-0x4] ;  /* 0xfffffc040c157981 */ /* 0x000f22000c1e1900 */
[----:B-1----:R-:W-:Y:S01]  /*0290*/  IMAD.WIDE R4, R0, 0x4, R4 ;  /* 0x0000000400047825 */ /* 0x002fe200078e0204 */
[----:B------:R-:W-:Y:S01]  /*02a0*/  FSETP.GT.AND P0, PT, R16, RZ, PT ;  /* 0x000000ff1000720b */ /* 0x000fe20003f04000 */
[----:B0-----:R-:W0:Y:S01]  /*02b0*/  LDC.64 R6, c[0x0][0x3b0] ;  /* 0x0000ec00ff067b82 */ /* 0x001e220000000a00 */
[----:B------:R1:W5:Y:S04]  /*02c0*/  LDG.E R19, desc[UR4][R8.64] ;  /* 0x0000000408137981 */ /* 0x000368000c1e1900 */
[----:B------:R0:W4:Y:S04]  /*02d0*/  LDG.E R23, desc[UR4][R12.64+0x4] ;  /* 0x000004040c177981 */ /* 0x000128000c1e1900 */
[----:B------:R-:W4:Y:S01]  /*02e0*/  LDG.E R11, desc[UR4][R4.64] ;  /* 0x00000004040b7981 */ /* 0x000f22000c1e1900 */
[----:B-1----:R-:W1:Y:S08]  /*02f0*/  LDC.64 R8, c[0x0][0x3a0] ;  /* 0x0000e800ff087b82 */ /* 0x002e700000000a00 */
[----:B--2---:R-:W0:Y:S08]  /*0300*/  @!P0 LDC R14, c[0x0][0x3c8] ;  /* 0x0000f200ff0e8b82 */ /* 0x004e300000000800 */
[----:B------:R-:W2:Y:S01]  /*0310*/  @!P0 LDC R15, c[0x0][0x3cc] ;  /* 0x0000f300ff0f8b82 */ /* 0x000ea20000000800 */
[----:B0-----:R-:W-:-:S02]  /*0320*/  MOV R12, R14 ;  /* 0x0000000e000c7202 */ /* 0x001fc40000000f00 */
[----:B--2---:R-:W-:-:S04]  /*0330*/  MOV R13, R15 ;  /* 0x0000000f000d7202 */ /* 0x004fc80000000f00 */
[----:B------:R0:W2:Y:S01]  /*0340*/  F2F.F32.F64 R15, R12 ;  /* 0x0000000c000f7310 */ /* 0x0000a20000301000 */
[----:B-1----:R-:W-:-:S04]  /*0350*/  IMAD.WIDE R8, R0, 0x4, R8 ;  /* 0x0000000400087825 */ /* 0x002fc800078e0208 */
[----:B0-----:R-:W-:Y:S02]  /*0360*/  IMAD.WIDE R12, R0, 0x4, R6 ;  /* 0x00000004000c7825 */ /* 0x001fe400078e0206 */
[----:B------:R-:W0:Y:S02]  /*0370*/  LDC.64 R6, c[0x0][0x390] ;  /* 0x0000e400ff067b82 */ /* 0x000e240000000a00 */
[----:B---3--:R-:W-:-:S04]  /*0380*/  FADD R17, -R10, R17 ;  /* 0x000000110a117221 */ /* 0x008fc80000000100 */
[----:B--2---:R-:W-:Y:S01]  /*0390*/  FFMA R14, R15, R17, R10 ;  /* 0x000000110f0e7223 */ /* 0x004fe2000000000a */
[C---:B-----5:R-:W-:Y:S01]  /*03a0*/  FADD R19, -R10.reuse, R19 ;  /* 0x000000130a137221 */ /* 0x060fe20000000100 */
[----:B----4-:R-:W-:-:S03]  /*03b0*/  FADD R21, -R10, R21 ;  /* 0x000000150a157221 */ /* 0x010fc60000000100 */
[----:B------:R-:W-:Y:S01]  /*03c0*/  FFMA R14, R15, R19, R14 ;  /* 0x000000130f0e7223 */ /* 0x000fe2000000000e */
[----:B------:R-:W-:-:S03]  /*03d0*/  FADD R23, -R10, R23 ;  /* 0x000000170a177221 */ /* 0x000fc60000000100 */
[----:B------:R-:W-:-:S04]  /*03e0*/  FFMA R14, R15, R21, R14 ;  /* 0x000000150f0e7223 */ /* 0x000fc8000000000e */
[----:B------:R-:W-:-:S04]  /*03f0*/  FFMA R14, R15, R23, R14 ;  /* 0x000000170f0e7223 */ /* 0x000fc8000000000e */
[----:B------:R-:W-:-:S05]  /*0400*/  FADD R15, R14, R11 ;  /* 0x0000000b0e0f7221 */ /* 0x000fca0000000000 */
[----:B------:R1:W-:Y:S04]  /*0410*/  STG.E desc[UR4][R8.64], R15 ;  /* 0x0000000f08007986 */ /* 0x0003e8000c101904 */
[----:B------:R-:W2:Y:S01]  /*0420*/  LDG.E R12, desc[UR4][R12.64] ;  /* 0x000000040c0c7981 */ /* 0x000ea2000c1e1900 */
[----:B0-----:R-:W-:-:S04]  /*0430*/  IMAD.WIDE R10, R0, 0x2, R6 ;  /* 0x00000002000a7825 */ /* 0x001fc800078e0206 */
[----:B--2---:R-:W-:-:S05]  /*0440*/  FMUL R17, R15, R12 ;  /* 0x0000000c0f117220 */ /* 0x004fca0000400000 */
[----:B------:R1:W-:Y:S04]  /*0450*/  STG.E desc[UR4][R8.64], R17 ;  /* 0x0000001108007986 */ /* 0x0003e8000c101904 */
[----:B------:R-:W2:Y:S02]  /*0460*/  LDG.E.U16 R14, desc[UR4][R10.64] ;  /* 0x000000040a0e7981 */ /* 0x000ea4000c1e1500 */
[----:B--2---:R-:W-:-:S04]  /*0470*/  PRMT R14, R14, 0x9910, RZ ;  /* 0x000099100e0e7816 */ /* 0x004fc800000000ff */
[----:B------:R-:W-:-:S13]  /*0480*/  ISETP.NE.AND P0, PT, R14, 0x1, PT ;  /* 0x000000010e00780c */ /* 0x000fda0003f05270 */
[----:B-1----:R-:W-:Y:S05]  /*0490*/  @P0 BRA `(.L_x_0) ;  /* 0x0000000000340947 */ /* 0x002fea0003800000 */
[----:B------:R-:W-:-:S13]  /*04a0*/  FSETP.GT.AND P0, PT, R17, 22, PT ;  /* 0x41b000001100780b */ /* 0x000fda0003f04000 */
[----:B------:R-:W-:Y:S05]  /*04b0*/  @!P0 EXIT ;  /* 0x000000000000894d */ /* 0x000fea0003800000 */
[----:B------:R-:W0:Y:S01]  /*04c0*/  LDC.64 R2, c[0x0][0x398] ;  /* 0x0000e600ff027b82 */ /* 0x000e220000000a00 */
[----:B------:R-:W-:Y:S02]  /*04d0*/  IMAD.MOV.U32 R6, RZ, RZ, 0x2 ;  /* 0x00000002ff067424 */ /* 0x000fe400078e00ff */
[----:B------:R-:W-:Y:S01]  /*04e0*/  HFMA2 R7, -RZ, RZ, 6.109375, 2 ;  /* 0x461c4000ff077431 */ /* 0x000fe200000001ff */
[----:B------:R-:W-:-:S04]  /*04f0*/  MOV R13, 0x3f800000 ;  /* 0x3f800000000d7802 */ /* 0x000fc80000000f00 */
[----:B------:R-:W-:Y:S04]  /*0500*/  STG.E desc[UR4][R8.64], R7 ;  /* 0x0000000708007986 */ /* 0x000fe8000c101904 */
[----:B------:R-:W-:Y:S01]  /*0510*/  STG.E desc[UR4][R4.64], RZ ;  /* 0x000000ff04007986 */ /* 0x000fe2000c101904 */
[----:B0-----:R-:W-:Y:S01]  /*0520*/  IMAD.WIDE R2, R0, 0x4, R2 ;  /* 0x0000000400027825 */ /* 0x001fe200078e0202 */
[----:B------:R-:W-:-:S05]  /*0530*/  PRMT R0, R6, 0x7610, R0 ;  /* 0x0000761006007816 */ /* 0x000fca0000000000 */
[----:B------:R-:W-:Y:S04]  /*0540*/  STG.E.U16 desc[UR4][R10.64], R0 ;  /* 0x000000000a007986 */ /* 0x000fe8000c101504 */
[----:B------:R-:W-:Y:S01]  /*0550*/  STG.E desc[UR4][R2.64], R13 ;  /* 0x0000000d02007986 */ /* 0x000fe2000c101904 */
[----:B------:R-:W-:Y:S05]  /*0560*/  EXIT ;  /* 0x000000000000794d */ /* 0x000fea0003800000 */
.L_x_0:
[----:B------:R-:W2:Y:S02]  /*0570*/  LDG.E R2, desc[UR4][R2.64] ;  /* 0x0000000402027981 */ /* 0x000ea4000c1e1900 */
[----:B--2---:R-:W0:Y:S02]  /*0580*/  F2I.TRUNC.NTZ R10, R2 ;  /* 0x00000002000a7305 */ /* 0x004e24000020f100 */
[----:B0-----:R-:W-:-:S13]  /*0590*/  ISETP.GE.AND P0, PT, R10, 0x1, PT ;  /* 0x000000010a00780c */ /* 0x001fda0003f06270 */
[----:B------:R-:W-:Y:S05]  /*05a0*/  @!P0 EXIT ;  /* 0x000000000000894d */ /* 0x000fea0003800000 */
[----:B------:R-:W2:Y:S02]  /*05b0*/  LDG.E R2, desc[UR4][R4.64] ;  /* 0x0000000404027981 */ /* 0x000ea4000c1e1900 */
[----:B--2---:R-:W-:-:S13]  /*05c0*/  FSETP.GT.AND P0, PT, R2, RZ, PT ;  /* 0x000000ff0200720b */ /* 0x004fda0003f04000 */
[----:B------:R-:W-:Y:S05]  /*05d0*/  @!P0 EXIT ;  /* 0x000000000000894d */ /* 0x000fea0003800000 */
[----:B------:R-:W-:-:S04]  /*05e0*/  VIADD R3, R10, 0xffffffff ;  /* 0xffffffff0a037836 */ /* 0x000fc80000000000 */
[----:B------:R-:W-:-:S06]  /*05f0*/  IMAD.WIDE.U32 R6, R3, 0x2, R6 ;  /* 0x0000000203067825 */ /* 0x000fcc00078e0006 */
[----:B------:R-:W2:Y:S01]  /*0600*/  LDG.E.U16 R6, desc[UR4][R6.64] ;  /* 0x0000000406067981 */ /* 0x000ea2000c1e1500 */
[----:B------:R-:W-:Y:S02]  /*0610*/  FSETP.GT.AND P0, PT, R17, 22, PT ;  /* 0x41b000001100780b */ /* 0x000fe40003f04000 */
[----:B--2---:R-:W-:-:S04]  /*0620*/  PRMT R2, R6, 0x9910, RZ ;  /* 0x0000991006027816 */ /* 0x004fc800000000ff */
[----:B------:R-:W-:-:S13]  /*0630*/  ISETP.NE.OR P0, PT, R2, 0x2, !P0 ;  /* 0x000000020200780c */ /* 0x000fda0004705670 */
[----:B------:R-:W-:Y:S05]  /*0640*/  @P0 EXIT ;  /* 0x000000000000094d */ /* 0x000fea0003800000 */
[----:B------:R-:W0:Y:S01]  /*0650*/  LDC.64 R2, c[0x0][0x398] ;  /* 0x0000e600ff027b82 */ /* 0x000e220000000a00 */
[----:B------:R-:W-:Y:S01]  /*0660*/  HFMA2 R7, -RZ, RZ, 6.109375, 2 ;  /* 0x461c4000ff077431 */ /* 0x000fe200000001ff */
[----:B------:R-:W-:-:S04]  /*0670*/  MOV R11, 0x3f800000 ;  /* 0x3f800000000b7802 */ /* 0x000fc80000000f00 */
[----:B------:R-:W-:Y:S04]  /*0680*/  STG.E desc[UR4][R8.64], R7 ;  /* 0x0000000708007986 */ /* 0x000fe8000c101904 */
[----:B------:R-:W-:Y:S01]  /*0690*/  STG.E desc[UR4][R4.64], RZ ;  /* 0x000000ff04007986 */ /* 0x000fe2000c101904 */
[----:B0-----:R-:W-:-:S05]  /*06a0*/  IMAD.WIDE R2, R0, 0x4, R2 ;  /* 0x0000000400027825 */ /* 0x001fca00078e0202 */
[----:B------:R-:W-:Y:S01]  /*06b0*/  STG.E desc[UR4][R2.64], R11 ;  /* 0x0000000b02007986 */ /* 0x000fe2000c101904 */
[----:B------:R-:W-:Y:S05]  /*06c0*/  EXIT ;  /* 0x000000000000794d */ /* 0x000fea0003800000 */
.L_x_1:
[----:B------:R-:W-:-:S00]  /*06d0*/  BRA `(.L_x_1) ;  /* 0xfffffffc00fc7947 */ /* 0x000fc0000383ffff */
[----:B------:R-:W-:-:S00]  /*06e0*/  NOP ;  /* 0x0000000000007918 */ /* 0x000fc00000000000 */
        /* <DEDUP_REMOVED lines=9> */
.L_x_2:


//--------------------- .nv.shared.reserved.0     --------------------------
	.section	.nv.shared.reserved.0,"aw",@nobits
	.weak		__nv_reservedSMEM_offset_0_alias
	.size		__nv_reservedSMEM_offset_0_alias, 0, 64
	.other		__nv_reservedSMEM_offset_0_alias,@"STO_CUDA_RESERVED_SHARED STV_DEFAULT"
__nv_reservedSMEM_offset_0_alias:
	.zero		0
	.zero		64


//--------------------- .nv.constant0._Z21propagation_algo_cudaiPfPsS_S_PKfS2_S2_ddii --------------------------
	.section	.nv.constant0._Z21propagation_algo_cudaiPfPsS_S_PKfS2_S2_ddii,"a",@progbits
	.sectionflags	@""
	.align	4
.nv.constant0._Z21propagation_algo_cudaiPfPsS_S_PKfS2_S2_ddii:
	.zero		984


//--------------------- SYMBOLS --------------------------

	.type		.nv.reservedSmem.offset0,@object
	.size		.nv.reservedSmem.offset0,0x4
